	.headerflags	@"EF_CUDA_TEXMODE_UNIFIED EF_CUDA_64BIT_ADDRESS EF_CUDA_ACCELERATORS EF_CUDA_SM90 EF_CUDA_VIRTUAL_SM(EF_CUDA_SM90)"
	.elftype	@"ET_EXEC"


//--------------------- .nv.info                  --------------------------
	.section	.nv.info,"",@"SHT_CUDA_INFO"
	.align	4


	//----- nvinfo : EIATTR_REGCOUNT
	.align		4
        /*0000*/ 	.byte	0x04, 0x2f
        /*0002*/ 	.short	(.L_1 - .L_0)
	.align		4
.L_0:
        /*0004*/ 	.word	index@(triton_poi_fused_add_clamp_19)
        /*0008*/ 	.word	0x00000008


	//----- nvinfo : EIATTR_MIN_STACK_SIZE
	.align		4
.L_1:
        /*000c*/ 	.byte	0x04, 0x12
        /*000e*/ 	.short	(.L_3 - .L_2)
	.align		4
.L_2:
        /*0010*/ 	.word	index@(triton_poi_fused_add_clamp_19)
        /*0014*/ 	.word	0x00000000


	//----- nvinfo : EIATTR_FRAME_SIZE
	.align		4
.L_3:
        /*0018*/ 	.byte	0x04, 0x11
        /*001a*/ 	.short	(.L_5 - .L_4)
	.align		4
.L_4:
        /*001c*/ 	.word	index@(triton_poi_fused_add_clamp_19)
        /*0020*/ 	.word	0x00000000


	//----- nvinfo : EIATTR_MIN_STACK_SIZE
	.align		4
.L_5:
        /*0024*/ 	.byte	0x04, 0x12
        /*0026*/ 	.short	(.L_7 - .L_6)
	.align		4
.L_6:
        /*0028*/ 	.word	index@(triton_poi_fused_add_clamp_19)
        /*002c*/ 	.word	0x00000000
.L_7:


//--------------------- .nv.info.triton_poi_fused_add_clamp_19 --------------------------
	.section	.nv.info.triton_poi_fused_add_clamp_19,"",@"SHT_CUDA_INFO"
	.sectionflags	@""
	.align	4


	//----- nvinfo : EIATTR_CUDA_API_VERSION
	.align		4
        /*0000*/ 	.byte	0x04, 0x37
        /*0002*/ 	.short	(.L_9 - .L_8)
.L_8:
        /*0004*/ 	.word	0x0000007c


	//----- nvinfo : EIATTR_KPARAM_INFO
	.align		4
.L_9:
        /*0008*/ 	.byte	0x04, 0x17
        /*000a*/ 	.short	(.L_11 - .L_10)
.L_10:
        /*000c*/ 	.word	0x00000000
        /*0010*/ 	.short	0x0001
        /*0012*/ 	.short	0x0008
        /*0014*/ 	.byte	0x00, 0xf0, 0x11, 0x00


	//----- nvinfo : EIATTR_KPARAM_INFO
	.align		4
.L_11:
        /*0018*/ 	.byte	0x04, 0x17
        /*001a*/ 	.short	(.L_13 - .L_12)
.L_12:
        /*001c*/ 	.word	0x00000000
        /*0020*/ 	.short	0x0000
        /*0022*/ 	.short	0x0000
        /*0024*/ 	.byte	0x00, 0xf4, 0x21, 0x00


	//----- nvinfo : EIATTR_SPARSE_MMA_MASK
	.align		4
.L_13:
        /*0028*/ 	.byte	0x03, 0x50
        /*002a*/ 	.short	0x0000


	//----- nvinfo : EIATTR_MAXREG_COUNT
	.align		4
        /*002c*/ 	.byte	0x03, 0x1b
        /*002e*/ 	.short	0x00ff


	//----- nvinfo : EIATTR_EXIT_INSTR_OFFSETS
	.align		4
        /*0030*/ 	.byte	0x04, 0x1c
        /*0032*/ 	.short	(.L_15 - .L_14)


	//   ....[0]....
.L_14:
        /*0034*/ 	.word	0x00000120


	//   ....[1]....
        /*0038*/ 	.word	0x00000150


	//----- nvinfo : EIATTR_REQNTID
	.align		4
.L_15:
        /*003c*/ 	.byte	0x04, 0x10
        /*003e*/ 	.short	(.L_17 - .L_16)
.L_16:
        /*0040*/ 	.word	0x00000020
        /*0044*/ 	.word	0x00000001
        /*0048*/ 	.word	0x00000001


	//----- nvinfo : EIATTR_CBANK_PARAM_SIZE
	.align		4
.L_17:
        /*004c*/ 	.byte	0x03, 0x19
        /*004e*/ 	.short	0x000c


	//----- nvinfo : EIATTR_PARAM_CBANK
	.align		4
        /*0050*/ 	.byte	0x04, 0x0a
        /*0052*/ 	.short	(.L_19 - .L_18)
	.align		4
.L_18:
        /*0054*/ 	.word	index@(.nv.constant0.triton_poi_fused_add_clamp_19)
        /*0058*/ 	.short	0x0210
        /*005a*/ 	.short	0x000c


	//----- nvinfo : EIATTR_SW_WAR
	.align		4
.L_19:
        /*005c*/ 	.byte	0x04, 0x36
        /*005e*/ 	.short	(.L_21 - .L_20)
.L_20:
        /*0060*/ 	.word	0x00000008
.L_21:


//--------------------- .nv.callgraph             --------------------------
	.section	.nv.callgraph,"",@"SHT_CUDA_CALLGRAPH"
	.align	4
	.sectionentsize	8
	.align		4
        /*0000*/ 	.word	0x00000000
	.align		4
        /*0004*/ 	.word	0xffffffff
	.align		4
        /*0008*/ 	.word	0x00000000
	.align		4
        /*000c*/ 	.word	0xfffffffe
	.align		4
        /*0010*/ 	.word	0x00000000
	.align		4
        /*0014*/ 	.word	0xfffffffd
	.align		4
        /*0018*/ 	.word	0x00000000
	.align		4
        /*001c*/ 	.word	0xfffffffc


//--------------------- .text.triton_poi_fused_add_clamp_19 --------------------------
	.section	.text.triton_poi_fused_add_clamp_19,"ax",@progbits
	.align	128
        .global         triton_poi_fused_add_clamp_19
        .type           triton_poi_fused_add_clamp_19,@function
        .size           triton_poi_fused_add_clamp_19,(.L_x_1 - triton_poi_fused_add_clamp_19)
        .other          triton_poi_fused_add_clamp_19,@"STO_CUDA_ENTRY STV_DEFAULT"
triton_poi_fused_add_clamp_19:
.text.triton_poi_fused_add_clamp_19:
[----:B------:R-:W0:Y:S02]  /*0000*/  LDC R1, c[0x0][0x28] ;  /* 0x00000a00ff017b82 */ /* 0x000e240000000800 */
[----:B------:R-:W1:Y:S01]  /*0010*/  S2R R2, SR_TID.X ;  /* 0x0000000000027919 */ /* 0x000e620000002100 */
[----:B------:R-:W-:Y:S01]  /*0020*/  IMAD.MOV.U32 R5, RZ, RZ, 0x3f000000 ;  /* 0x3f000000ff057424 */ /* 0x000fe200078e00ff */
[----:B------:R-:W2:Y:S01]  /*0030*/  S2R R3, SR_CTAID.X ;  /* 0x0000000000037919 */ /* 0x000ea20000002500 */
[C---:B-1----:R-:W-:Y:S02]  /*0040*/  LOP3.LUT R0, R2.reuse, 0x3, RZ, 0xc0, !PT ;  /* 0x0000000302007812 */ /* 0x042fe400078ec0ff */
[----:B------:R-:W-:-:S03]  /*0050*/  LOP3.LUT P0, RZ, R2, 0x1c, RZ, 0xc0, !PT ;  /* 0x0000001c02ff7812 */ /* 0x000fc6000780c0ff */
[----:B--2---:R-:W-:-:S05]  /*0060*/  IMAD R3, R3, 0x4, R0 ;  /* 0x0000000403037824 */ /* 0x004fca00078e0200 */
[----:B------:R-:W-:Y:S02]  /*0070*/  I2FP.F32.S32 R0, R3 ;  /* 0x0000000300007245 */ /* 0x000fe40000201400 */
[----:B------:R-:W-:-:S03]  /*0080*/  ISETP.LT.AND P0, PT, R3, 0x4, !P0 ;  /* 0x000000040300780c */ /* 0x000fc60004701270 */
[----:B------:R-:W-:-:S04]  /*0090*/  FADD R0, R0, 0.5 ;  /* 0x3f00000000007421 */ /* 0x000fc80000000000 */
[----:B------:R-:W-:Y:S02]  /*00a0*/  FFMA R0, R0, R5, -0.5 ;  /* 0xbf00000000007423 */ /* 0x000fe40000000005 */
[----:B------:R-:W1:Y:S03]  /*00b0*/  LDC.64 R4, c[0x0][0x210] ;  /* 0x00008400ff047b82 */ /* 0x000e660000000a00 */
[----:B------:R-:W-:-:S06]  /*00c0*/  FMNMX R0, RZ, R0, !PT ;  /* 0x00000000ff007209 */ /* 0x000fcc0007800000 */
[----:B------:R-:W2:Y:S02]  /*00d0*/  F2I.TRUNC.NTZ R0, R0 ;  /* 0x0000000000007305 */ /* 0x000ea4000020f100 */
[----:B--2---:R-:W-:Y:S01]  /*00e0*/  VIMNMX R2, RZ, R0, PT ;  /* 0x00000000ff027248 */ /* 0x004fe20003fe0100 */
[----:B-1----:R-:W-:-:S04]  /*00f0*/  IMAD.WIDE R4, R3, 0x8, R4 ;  /* 0x0000000803047825 */ /* 0x002fc800078e0204 */
[----:B------:R-:W-:-:S05]  /*0100*/  VIADD R2, R2, 0x1 ;  /* 0x0000000102027836 */ /* 0x000fca0000000000 */
[----:B------:R-:W-:Y:S01]  /*0110*/  SHF.R.S32.HI R3, RZ, 0x1f, R2 ;  /* 0x0000001fff037819 */ /* 0x000fe20000011402 */
[----:B------:R-:W-:Y:S06]  /*0120*/  @!P0 EXIT ;  /* 0x000000000000894d */ /* 0x000fec0003800000 */
[----:B------:R-:W-:Y:S02]  /*0130*/  ULDC.64 UR4, c[0x0][0x208] ;  /* 0x0000820000047ab9 */ /* 0x000fe40000000a00 */
[----:B------:R-:W-:Y:S01]  /*0140*/  STG.E.64 desc[UR4][R4.64], R2 ;  /* 0x0000000204007986 */ /* 0x000fe2000c101b04 */
[----:B------:R-:W-:Y:S05]  /*0150*/  EXIT ;  /* 0x000000000000794d */ /* 0x000fea0003800000 */
.L_x_0:
[----:B------:R-:W-:-:S00]  /*0160*/  BRA `(.L_x_0) ;  /* 0xfffffffc00fc7947 */ /* 0x000fc0000383ffff */
[----:B------:R-:W-:-:S00]  /*0170*/  NOP ;  /* 0x0000000000007918 */ /* 0x000fc00000000000 */
        /* <DEDUP_REMOVED lines=8> */
.L_x_1:


//--------------------- .nv.constant0.triton_poi_fused_add_clamp_19 --------------------------
	.section	.nv.constant0.triton_poi_fused_add_clamp_19,"a",@progbits
	.sectionflags	@""
	.align	4
.nv.constant0.triton_poi_fused_add_clamp_19:
	.zero		540
